//
// Generated by NVIDIA NVVM Compiler
//
// Compiler Build ID: CL-36424714
// Cuda compilation tools, release 13.0, V13.0.88
// Based on NVVM 20.0.0
//

.version 9.0
.target sm_100
.address_size 64

	// .globl	_Z6d_fillPfS_ii

.visible .entry _Z6d_fillPfS_ii(
	.param .u64 .ptr .align 1 _Z6d_fillPfS_ii_param_0,
	.param .u64 .ptr .align 1 _Z6d_fillPfS_ii_param_1,
	.param .u32 _Z6d_fillPfS_ii_param_2,
	.param .u32 _Z6d_fillPfS_ii_param_3
)
{
	.reg .b32 	%r<13>;
	.reg .b32 	%f<3>;
	.reg .b64 	%rd<8>;

	ld.param.u64 	%rd1, [_Z6d_fillPfS_ii_param_0];
	ld.param.u64 	%rd2, [_Z6d_fillPfS_ii_param_1];
	ld.param.u32 	%r1, [_Z6d_fillPfS_ii_param_2];
	cvta.to.global.u64 	%rd3, %rd1;
	cvta.to.global.u64 	%rd4, %rd2;
	mov.u32 	%r2, %tid.x;
	mov.u32 	%r3, %tid.y;
	mov.u32 	%r4, %ctaid.x;
	mov.u32 	%r5, %ntid.x;
	mov.u32 	%r6, %ctaid.y;
	mov.u32 	%r7, %ntid.y;
	mad.lo.s32 	%r8, %r6, %r7, %r3;
	mad.lo.s32 	%r9, %r1, %r8, %r1;
	mad.lo.s32 	%r10, %r4, %r5, %r2;
	add.s32 	%r11, %r10, %r9;
	add.s32 	%r12, %r11, 1;
	mul.wide.s32 	%rd5, %r12, 4;
	add.s64 	%rd6, %rd4, %rd5;
	ld.global.f32 	%f1, [%rd6];
	neg.f32 	%f2, %f1;
	add.s64 	%rd7, %rd3, %rd5;
	st.global.f32 	[%rd7], %f2;
	ret;

}
	// .globl	_Z12CGradientGPUPfS_iif
.visible .entry _Z12CGradientGPUPfS_iif(
	.param .u64 .ptr .align 1 _Z12CGradientGPUPfS_iif_param_0,
	.param .u64 .ptr .align 1 _Z12CGradientGPUPfS_iif_param_1,
	.param .u32 _Z12CGradientGPUPfS_iif_param_2,
	.param .u32 _Z12CGradientGPUPfS_iif_param_3,
	.param .f32 _Z12CGradientGPUPfS_iif_param_4
)
{
	.reg .b32 	%r<15>;
	.reg .b32 	%f<11>;
	.reg .b64 	%rd<21>;

	ld.param.u64 	%rd1, [_Z12CGradientGPUPfS_iif_param_0];
	ld.param.u64 	%rd2, [_Z12CGradientGPUPfS_iif_param_1];
	ld.param.u32 	%r1, [_Z12CGradientGPUPfS_iif_param_2];
	cvta.to.global.u64 	%rd3, %rd2;
	cvta.to.global.u64 	%rd4, %rd1;
	mov.u32 	%r2, %tid.x;
	mov.u32 	%r3, %tid.y;
	mov.u32 	%r4, %ctaid.x;
	mov.u32 	%r5, %ntid.x;
	mov.u32 	%r6, %ctaid.y;
	mov.u32 	%r7, %ntid.y;
	mad.lo.s32 	%r8, %r4, %r5, %r2;
	mad.lo.s32 	%r9, %r6, %r7, %r3;
	mad.lo.s32 	%r10, %r1, %r9, %r1;
	cvt.s64.s32 	%rd5, %r10;
	cvt.s64.s32 	%rd6, %r8;
	add.s64 	%rd7, %rd6, %rd5;
	shl.b64 	%rd8, %rd7, 2;
	add.s64 	%rd9, %rd4, %rd8;
	ld.global.f32 	%f1, [%rd9+8];
	add.s32 	%r11, %r10, %r8;
	mul.wide.s32 	%rd10, %r11, 4;
	add.s64 	%rd11, %rd4, %rd10;
	ld.global.f32 	%f2, [%rd11];
	add.f32 	%f3, %f1, %f2;
	add.s32 	%r12, %r10, %r1;
	cvt.s64.s32 	%rd12, %r12;
	add.s64 	%rd13, %rd12, %rd6;
	shl.b64 	%rd14, %rd13, 2;
	add.s64 	%rd15, %rd4, %rd14;
	ld.global.f32 	%f4, [%rd15+4];
	add.f32 	%f5, %f3, %f4;
	shl.b32 	%r13, %r1, 1;
	sub.s32 	%r14, %r12, %r13;
	cvt.s64.s32 	%rd16, %r14;
	add.s64 	%rd17, %rd16, %rd6;
	shl.b64 	%rd18, %rd17, 2;
	add.s64 	%rd19, %rd4, %rd18;
	ld.global.f32 	%f6, [%rd19+4];
	add.f32 	%f7, %f5, %f6;
	ld.global.f32 	%f8, [%rd11+4];
	fma.rn.f32 	%f9, %f8, 0fC0800000, %f7;
	neg.f32 	%f10, %f9;
	add.s64 	%rd20, %rd3, %rd10;
	st.global.f32 	[%rd20+4], %f10;
	ret;

}
	// .globl	_Z9rx_updatePfS_fS_S_ii
.visible .entry _Z9rx_updatePfS_fS_S_ii(
	.param .u64 .ptr .align 1 _Z9rx_updatePfS_fS_S_ii_param_0,
	.param .u64 .ptr .align 1 _Z9rx_updatePfS_fS_S_ii_param_1,
	.param .f32 _Z9rx_updatePfS_fS_S_ii_param_2,
	.param .u64 .ptr .align 1 _Z9rx_updatePfS_fS_S_ii_param_3,
	.param .u64 .ptr .align 1 _Z9rx_updatePfS_fS_S_ii_param_4,
	.param .u32 _Z9rx_updatePfS_fS_S_ii_param_5,
	.param .u32 _Z9rx_updatePfS_fS_S_ii_param_6
)
{
	.reg .b32 	%r<13>;
	.reg .b32 	%f<8>;
	.reg .b64 	%rd<14>;

	ld.param.u64 	%rd1, [_Z9rx_updatePfS_fS_S_ii_param_0];
	ld.param.u64 	%rd2, [_Z9rx_updatePfS_fS_S_ii_param_1];
	ld.param.f32 	%f1, [_Z9rx_updatePfS_fS_S_ii_param_2];
	ld.param.u64 	%rd3, [_Z9rx_updatePfS_fS_S_ii_param_3];
	ld.param.u64 	%rd4, [_Z9rx_updatePfS_fS_S_ii_param_4];
	ld.param.u32 	%r1, [_Z9rx_updatePfS_fS_S_ii_param_5];
	cvta.to.global.u64 	%rd5, %rd2;
	cvta.to.global.u64 	%rd6, %rd4;
	cvta.to.global.u64 	%rd7, %rd1;
	cvta.to.global.u64 	%rd8, %rd3;
	mov.u32 	%r2, %tid.x;
	mov.u32 	%r3, %tid.y;
	mov.u32 	%r4, %ctaid.x;
	mov.u32 	%r5, %ntid.x;
	mov.u32 	%r6, %ctaid.y;
	mov.u32 	%r7, %ntid.y;
	mad.lo.s32 	%r8, %r6, %r7, %r3;
	mad.lo.s32 	%r9, %r1, %r8, %r1;
	mad.lo.s32 	%r10, %r4, %r5, %r2;
	add.s32 	%r11, %r10, %r9;
	add.s32 	%r12, %r11, 1;
	mul.wide.s32 	%rd9, %r12, 4;
	add.s64 	%rd10, %rd8, %rd9;
	ld.global.f32 	%f2, [%rd10];
	add.s64 	%rd11, %rd7, %rd9;
	ld.global.f32 	%f3, [%rd11];
	fma.rn.f32 	%f4, %f1, %f2, %f3;
	st.global.f32 	[%rd11], %f4;
	add.s64 	%rd12, %rd6, %rd9;
	ld.global.f32 	%f5, [%rd12];
	add.s64 	%rd13, %rd5, %rd9;
	ld.global.f32 	%f6, [%rd13];
	fma.rn.f32 	%f7, %f1, %f5, %f6;
	st.global.f32 	[%rd13], %f7;
	ret;

}


// ===== COMPILED SASS (sm_100) =====

	.target	sm_100

	.elftype	@"ET_EXEC"


//--------------------- .note.nv.tkinfo           --------------------------
	.section	.note.nv.tkinfo,"",@"SHT_NOTE"
	.sectionflags	@"SHF_NOTE_NV_TKINFO"
	.tkinfo
        /*0018*/ 	.word	0x00000002
        /*0030*/ 	.string	""
        /*0030*/ 	.string	"ptxas"
        /*0030*/ 	.string	"Cuda compilation tools, release 13.0, V13.0.88"
        /*0030*/ 	.string	"Build cuda_13.0.r13.0/compiler.36424714_0"
        /*0030*/ 	.string	"-arch sm_100 -m 64 "



//--------------------- .note.nv.cuinfo           --------------------------
	.section	.note.nv.cuinfo,"",@"SHT_NOTE"
	.sectionflags	@"SHF_NOTE_NV_CUINFO"
        /*0018*/ 	.short	0x0002
        /*001a*/ 	.short	0x0064
        /*001c*/ 	.short	0x0082
	.zero		2


//--------------------- .nv.info                  --------------------------
	.section	.nv.info,"",@"SHT_CUDA_INFO"
	.align	4


	//----- nvinfo : EIATTR_REGCOUNT
	.align		4
        /*0000*/ 	.byte	0x04, 0x2f
        /*0002*/ 	.short	(.L_1 - .L_0)
	.align		4
.L_0:
        /*0004*/ 	.word	index@(_Z6d_fillPfS_ii)
        /*0008*/ 	.word	0x0000000c


	//----- nvinfo : EIATTR_FRAME_SIZE
	.align		4
.L_1:
        /*000c*/ 	.byte	0x04, 0x11
        /*000e*/ 	.short	(.L_3 - .L_2)
	.align		4
.L_2:
        /*0010*/ 	.word	index@(_Z6d_fillPfS_ii)
        /*0014*/ 	.word	0x00000000


	//----- nvinfo : EIATTR_REGCOUNT
	.align		4
.L_3:
        /*0018*/ 	.byte	0x04, 0x2f
        /*001a*/ 	.short	(.L_5 - .L_4)
	.align		4
.L_4:
        /*001c*/ 	.word	index@(_Z12CGradientGPUPfS_iif)
        /*0020*/ 	.word	0x00000012


	//----- nvinfo : EIATTR_FRAME_SIZE
	.align		4
.L_5:
        /*0024*/ 	.byte	0x04, 0x11
        /*0026*/ 	.short	(.L_7 - .L_6)
	.align		4
.L_6:
        /*0028*/ 	.word	index@(_Z12CGradientGPUPfS_iif)
        /*002c*/ 	.word	0x00000000


	//----- nvinfo : EIATTR_REGCOUNT
	.align		4
.L_7:
        /*0030*/ 	.byte	0x04, 0x2f
        /*0032*/ 	.short	(.L_9 - .L_8)
	.align		4
.L_8:
        /*0034*/ 	.word	index@(_Z9rx_updatePfS_fS_S_ii)
        /*0038*/ 	.word	0x00000010


	//----- nvinfo : EIATTR_FRAME_SIZE
	.align		4
.L_9:
        /*003c*/ 	.byte	0x04, 0x11
        /*003e*/ 	.short	(.L_11 - .L_10)
	.align		4
.L_10:
        /*0040*/ 	.word	index@(_Z9rx_updatePfS_fS_S_ii)
        /*0044*/ 	.word	0x00000000


	//----- nvinfo : EIATTR_MIN_STACK_SIZE
	.align		4
.L_11:
        /*0048*/ 	.byte	0x04, 0x12
        /*004a*/ 	.short	(.L_13 - .L_12)
	.align		4
.L_12:
        /*004c*/ 	.word	index@(_Z9rx_updatePfS_fS_S_ii)
        /*0050*/ 	.word	0x00000000


	//----- nvinfo : EIATTR_MIN_STACK_SIZE
	.align		4
.L_13:
        /*0054*/ 	.byte	0x04, 0x12
        /*0056*/ 	.short	(.L_15 - .L_14)
	.align		4
.L_14:
        /*0058*/ 	.word	index@(_Z12CGradientGPUPfS_iif)
        /*005c*/ 	.word	0x00000000


	//----- nvinfo : EIATTR_MIN_STACK_SIZE
	.align		4
.L_15:
        /*0060*/ 	.byte	0x04, 0x12
        /*0062*/ 	.short	(.L_17 - .L_16)
	.align		4
.L_16:
        /*0064*/ 	.word	index@(_Z6d_fillPfS_ii)
        /*0068*/ 	.word	0x00000000
.L_17:


//--------------------- .nv.compat                --------------------------
	.section	.nv.compat,"",@"SHT_CUDA_COMPAT_INFO"
	.align	4
        /*0000*/ 	.byte	0x02, 0x09, 0x00, 0x00, 0x02, 0x02, 0x01, 0x00, 0x02, 0x05, 0x05, 0x00, 0x03, 0x07, 0x01, 0x01
        /*0010*/ 	.byte	0x02, 0x03, 0x00, 0x00, 0x02, 0x06, 0x01, 0x00, 0x04, 0x0b, 0x08, 0x00, 0x09, 0x00, 0x00, 0x00
        /*0020*/ 	.byte	0x00, 0x00, 0x00, 0x00


//--------------------- .nv.info._Z9rx_updatePfS_fS_S_ii --------------------------
	.section	.nv.info._Z9rx_updatePfS_fS_S_ii,"",@"SHT_CUDA_INFO"
	.sectionflags	@""
	.align	4


	//----- nvinfo : EIATTR_CUDA_API_VERSION
	.align		4
        /*0000*/ 	.byte	0x04, 0x37
        /*0002*/ 	.short	(.L_19 - .L_18)
.L_18:
        /*0004*/ 	.word	0x00000082


	//----- nvinfo : EIATTR_KPARAM_INFO
	.align		4
.L_19:
        /*0008*/ 	.byte	0x04, 0x17
        /*000a*/ 	.short	(.L_21 - .L_20)
.L_20:
        /*000c*/ 	.word	0x00000000
        /*0010*/ 	.short	0x0006
        /*0012*/ 	.short	0x002c
        /*0014*/ 	.byte	0x00, 0xf0, 0x11, 0x00


	//----- nvinfo : EIATTR_KPARAM_INFO
	.align		4
.L_21:
        /*0018*/ 	.byte	0x04, 0x17
        /*001a*/ 	.short	(.L_23 - .L_22)
.L_22:
        /*001c*/ 	.word	0x00000000
        /*0020*/ 	.short	0x0005
        /*0022*/ 	.short	0x0028
        /*0024*/ 	.byte	0x00, 0xf0, 0x11, 0x00


	//----- nvinfo : EIATTR_KPARAM_INFO
	.align		4
.L_23:
        /*0028*/ 	.byte	0x04, 0x17
        /*002a*/ 	.short	(.L_25 - .L_24)
.L_24:
        /*002c*/ 	.word	0x00000000
        /*0030*/ 	.short	0x0004
        /*0032*/ 	.short	0x0020
        /*0034*/ 	.byte	0x00, 0xf5, 0x21, 0x00


	//----- nvinfo : EIATTR_KPARAM_INFO
	.align		4
.L_25:
        /*0038*/ 	.byte	0x04, 0x17
        /*003a*/ 	.short	(.L_27 - .L_26)
.L_26:
        /*003c*/ 	.word	0x00000000
        /*0040*/ 	.short	0x0003
        /*0042*/ 	.short	0x0018
        /*0044*/ 	.byte	0x00, 0xf5, 0x21, 0x00


	//----- nvinfo : EIATTR_KPARAM_INFO
	.align		4
.L_27:
        /*0048*/ 	.byte	0x04, 0x17
        /*004a*/ 	.short	(.L_29 - .L_28)
.L_28:
        /*004c*/ 	.word	0x00000000
        /*0050*/ 	.short	0x0002
        /*0052*/ 	.short	0x0010
        /*0054*/ 	.byte	0x00, 0xf0, 0x11, 0x00


	//----- nvinfo : EIATTR_KPARAM_INFO
	.align		4
.L_29:
        /*0058*/ 	.byte	0x04, 0x17
        /*005a*/ 	.short	(.L_31 - .L_30)
.L_30:
        /*005c*/ 	.word	0x00000000
        /*0060*/ 	.short	0x0001
        /*0062*/ 	.short	0x0008
        /*0064*/ 	.byte	0x00, 0xf5, 0x21, 0x00


	//----- nvinfo : EIATTR_KPARAM_INFO
	.align		4
.L_31:
        /*0068*/ 	.byte	0x04, 0x17
        /*006a*/ 	.short	(.L_33 - .L_32)
.L_32:
        /*006c*/ 	.word	0x00000000
        /*0070*/ 	.short	0x0000
        /*0072*/ 	.short	0x0000
        /*0074*/ 	.byte	0x00, 0xf5, 0x21, 0x00


	//----- nvinfo : EIATTR_SPARSE_MMA_MASK
	.align		4
.L_33:
        /*0078*/ 	.byte	0x03, 0x50
        /*007a*/ 	.short	0x0000


	//----- nvinfo : EIATTR_MAXREG_COUNT
	.align		4
        /*007c*/ 	.byte	0x03, 0x1b
        /*007e*/ 	.short	0x00ff


	//----- nvinfo : EIATTR_MERCURY_ISA_VERSION
	.align		4
        /*0080*/ 	.byte	0x03, 0x5f
        /*0082*/ 	.short	0x0101


	//----- nvinfo : EIATTR_VRC_CTA_INIT_COUNT
	.align		4
        /*0084*/ 	.byte	0x02, 0x4a
	.zero		1
	.zero		1


	//----- nvinfo : EIATTR_EXIT_INSTR_OFFSETS
	.align		4
        /*0088*/ 	.byte	0x04, 0x1c
        /*008a*/ 	.short	(.L_35 - .L_34)


	//   ....[0]....
.L_34:
        /*008c*/ 	.word	0x000001e0


	//----- nvinfo : EIATTR_CBANK_PARAM_SIZE
	.align		4
.L_35:
        /*0090*/ 	.byte	0x03, 0x19
        /*0092*/ 	.short	0x0030


	//----- nvinfo : EIATTR_PARAM_CBANK
	.align		4
        /*0094*/ 	.byte	0x04, 0x0a
        /*0096*/ 	.short	(.L_37 - .L_36)
	.align		4
.L_36:
        /*0098*/ 	.word	index@(.nv.constant0._Z9rx_updatePfS_fS_S_ii)
        /*009c*/ 	.short	0x0380
        /*009e*/ 	.short	0x0030


	//----- nvinfo : EIATTR_SW_WAR
	.align		4
.L_37:
        /*00a0*/ 	.byte	0x04, 0x36
        /*00a2*/ 	.short	(.L_39 - .L_38)
.L_38:
        /*00a4*/ 	.word	0x00000008
.L_39:


//--------------------- .nv.info._Z12CGradientGPUPfS_iif --------------------------
	.section	.nv.info._Z12CGradientGPUPfS_iif,"",@"SHT_CUDA_INFO"
	.sectionflags	@""
	.align	4


	//----- nvinfo : EIATTR_CUDA_API_VERSION
	.align		4
        /*0000*/ 	.byte	0x04, 0x37
        /*0002*/ 	.short	(.L_41 - .L_40)
.L_40:
        /*0004*/ 	.word	0x00000082


	//----- nvinfo : EIATTR_KPARAM_INFO
	.align		4
.L_41:
        /*0008*/ 	.byte	0x04, 0x17
        /*000a*/ 	.short	(.L_43 - .L_42)
.L_42:
        /*000c*/ 	.word	0x00000000
        /*0010*/ 	.short	0x0004
        /*0012*/ 	.short	0x0018
        /*0014*/ 	.byte	0x00, 0xf0, 0x11, 0x00


	//----- nvinfo : EIATTR_KPARAM_INFO
	.align		4
.L_43:
        /*0018*/ 	.byte	0x04, 0x17
        /*001a*/ 	.short	(.L_45 - .L_44)
.L_44:
        /*001c*/ 	.word	0x00000000
        /*0020*/ 	.short	0x0003
        /*0022*/ 	.short	0x0014
        /*0024*/ 	.byte	0x00, 0xf0, 0x11, 0x00


	//----- nvinfo : EIATTR_KPARAM_INFO
	.align		4
.L_45:
        /*0028*/ 	.byte	0x04, 0x17
        /*002a*/ 	.short	(.L_47 - .L_46)
.L_46:
        /*002c*/ 	.word	0x00000000
        /*0030*/ 	.short	0x0002
        /*0032*/ 	.short	0x0010
        /*0034*/ 	.byte	0x00, 0xf0, 0x11, 0x00


	//----- nvinfo : EIATTR_KPARAM_INFO
	.align		4
.L_47:
        /*0038*/ 	.byte	0x04, 0x17
        /*003a*/ 	.short	(.L_49 - .L_48)
.L_48:
        /*003c*/ 	.word	0x00000000
        /*0040*/ 	.short	0x0001
        /*0042*/ 	.short	0x0008
        /*0044*/ 	.byte	0x00, 0xf5, 0x21, 0x00


	//----- nvinfo : EIATTR_KPARAM_INFO
	.align		4
.L_49:
        /*0048*/ 	.byte	0x04, 0x17
        /*004a*/ 	.short	(.L_51 - .L_50)
.L_50:
        /*004c*/ 	.word	0x00000000
        /*0050*/ 	.short	0x0000
        /*0052*/ 	.short	0x0000
        /*0054*/ 	.byte	0x00, 0xf5, 0x21, 0x00


	//----- nvinfo : EIATTR_SPARSE_MMA_MASK
	.align		4
.L_51:
        /*0058*/ 	.byte	0x03, 0x50
        /*005a*/ 	.short	0x0000


	//----- nvinfo : EIATTR_MAXREG_COUNT
	.align		4
        /*005c*/ 	.byte	0x03, 0x1b
        /*005e*/ 	.short	0x00ff


	//----- nvinfo : EIATTR_MERCURY_ISA_VERSION
	.align		4
        /*0060*/ 	.byte	0x03, 0x5f
        /*0062*/ 	.short	0x0101


	//----- nvinfo : EIATTR_VRC_CTA_INIT_COUNT
	.align		4
        /*0064*/ 	.byte	0x02, 0x4a
	.zero		1
	.zero		1


	//----- nvinfo : EIATTR_EXIT_INSTR_OFFSETS
	.align		4
        /*0068*/ 	.byte	0x04, 0x1c
        /*006a*/ 	.short	(.L_53 - .L_52)


	//   ....[0]....
.L_52:
        /*006c*/ 	.word	0x000002d0


	//----- nvinfo : EIATTR_CBANK_PARAM_SIZE
	.align		4
.L_53:
        /*0070*/ 	.byte	0x03, 0x19
        /*0072*/ 	.short	0x001c


	//----- nvinfo : EIATTR_PARAM_CBANK
	.align		4
        /*0074*/ 	.byte	0x04, 0x0a
        /*0076*/ 	.short	(.L_55 - .L_54)
	.align		4
.L_54:
        /*0078*/ 	.word	index@(.nv.constant0._Z12CGradientGPUPfS_iif)
        /*007c*/ 	.short	0x0380
        /*007e*/ 	.short	0x001c


	//----- nvinfo : EIATTR_SW_WAR
	.align		4
.L_55:
        /*0080*/ 	.byte	0x04, 0x36
        /*0082*/ 	.short	(.L_57 - .L_56)
.L_56:
        /*0084*/ 	.word	0x00000008
.L_57:


//--------------------- .nv.info._Z6d_fillPfS_ii  --------------------------
	.section	.nv.info._Z6d_fillPfS_ii,"",@"SHT_CUDA_INFO"
	.sectionflags	@""
	.align	4


	//----- nvinfo : EIATTR_CUDA_API_VERSION
	.align		4
        /*0000*/ 	.byte	0x04, 0x37
        /*0002*/ 	.short	(.L_59 - .L_58)
.L_58:
        /*0004*/ 	.word	0x00000082


	//----- nvinfo : EIATTR_KPARAM_INFO
	.align		4
.L_59:
        /*0008*/ 	.byte	0x04, 0x17
        /*000a*/ 	.short	(.L_61 - .L_60)
.L_60:
        /*000c*/ 	.word	0x00000000
        /*0010*/ 	.short	0x0003
        /*0012*/ 	.short	0x0014
        /*0014*/ 	.byte	0x00, 0xf0, 0x11, 0x00


	//----- nvinfo : EIATTR_KPARAM_INFO
	.align		4
.L_61:
        /*0018*/ 	.byte	0x04, 0x17
        /*001a*/ 	.short	(.L_63 - .L_62)
.L_62:
        /*001c*/ 	.word	0x00000000
        /*0020*/ 	.short	0x0002
        /*0022*/ 	.short	0x0010
        /*0024*/ 	.byte	0x00, 0xf0, 0x11, 0x00


	//----- nvinfo : EIATTR_KPARAM_INFO
	.align		4
.L_63:
        /*0028*/ 	.byte	0x04, 0x17
        /*002a*/ 	.short	(.L_65 - .L_64)
.L_64:
        /*002c*/ 	.word	0x00000000
        /*0030*/ 	.short	0x0001
        /*0032*/ 	.short	0x0008
        /*0034*/ 	.byte	0x00, 0xf5, 0x21, 0x00


	//----- nvinfo : EIATTR_KPARAM_INFO
	.align		4
.L_65:
        /*0038*/ 	.byte	0x04, 0x17
        /*003a*/ 	.short	(.L_67 - .L_66)
.L_66:
        /*003c*/ 	.word	0x00000000
        /*0040*/ 	.short	0x0000
        /*0042*/ 	.short	0x0000
        /*0044*/ 	.byte	0x00, 0xf5, 0x21, 0x00


	//----- nvinfo : EIATTR_SPARSE_MMA_MASK
	.align		4
.L_67:
        /*0048*/ 	.byte	0x03, 0x50
        /*004a*/ 	.short	0x0000


	//----- nvinfo : EIATTR_MAXREG_COUNT
	.align		4
        /*004c*/ 	.byte	0x03, 0x1b
        /*004e*/ 	.short	0x00ff


	//----- nvinfo : EIATTR_MERCURY_ISA_VERSION
	.align		4
        /*0050*/ 	.byte	0x03, 0x5f
        /*0052*/ 	.short	0x0101


	//----- nvinfo : EIATTR_VRC_CTA_INIT_COUNT
	.align		4
        /*0054*/ 	.byte	0x02, 0x4a
	.zero		1
	.zero		1


	//----- nvinfo : EIATTR_EXIT_INSTR_OFFSETS
	.align		4
        /*0058*/ 	.byte	0x04, 0x1c
        /*005a*/ 	.short	(.L_69 - .L_68)


	//   ....[0]....
.L_68:
        /*005c*/ 	.word	0x00000140


	//----- nvinfo : EIATTR_CBANK_PARAM_SIZE
	.align		4
.L_69:
        /*0060*/ 	.byte	0x03, 0x19
        /*0062*/ 	.short	0x0018


	//----- nvinfo : EIATTR_PARAM_CBANK
	.align		4
        /*0064*/ 	.byte	0x04, 0x0a
        /*0066*/ 	.short	(.L_71 - .L_70)
	.align		4
.L_70:
        /*0068*/ 	.word	index@(.nv.constant0._Z6d_fillPfS_ii)
        /*006c*/ 	.short	0x0380
        /*006e*/ 	.short	0x0018


	//----- nvinfo : EIATTR_SW_WAR
	.align		4
.L_71:
        /*0070*/ 	.byte	0x04, 0x36
        /*0072*/ 	.short	(.L_73 - .L_72)
.L_72:
        /*0074*/ 	.word	0x00000008
.L_73:


//--------------------- .nv.callgraph             --------------------------
	.section	.nv.callgraph,"",@"SHT_CUDA_CALLGRAPH"
	.align	4
	.sectionentsize	8
	.align		4
        /*0000*/ 	.word	0x00000000
	.align		4
        /*0004*/ 	.word	0xffffffff
	.align		4
        /*0008*/ 	.word	0x00000000
	.align		4
        /*000c*/ 	.word	0xfffffffe
	.align		4
        /*0010*/ 	.word	0x00000000
	.align		4
        /*0014*/ 	.word	0xfffffffd
	.align		4
        /*0018*/ 	.word	0x00000000
	.align		4
        /*001c*/ 	.word	0xfffffffc


//--------------------- .text._Z9rx_updatePfS_fS_S_ii --------------------------
	.section	.text._Z9rx_updatePfS_fS_S_ii,"ax",@progbits
	.align	128
        .global         _Z9rx_updatePfS_fS_S_ii
        .type           _Z9rx_updatePfS_fS_S_ii,@function
        .size           _Z9rx_updatePfS_fS_S_ii,(.L_x_3 - _Z9rx_updatePfS_fS_S_ii)
        .other          _Z9rx_updatePfS_fS_S_ii,@"STO_CUDA_ENTRY STV_DEFAULT"
_Z9rx_updatePfS_fS_S_ii:
.text._Z9rx_updatePfS_fS_S_ii:
[----:B------:R-:W-:Y:S01]  /*0000*/  LDC R1, c[0x0][0x37c] ;  /* 0x0000df00ff017b82 */ /* 0x000fe20000000800 */
[----:B------:R-:W0:Y:S07]  /*0010*/  S2R R0, SR_TID.Y ;  /* 0x0000000000007919 */ /* 0x000e2e0000002200 */
[----:B------:R-:W1:Y:S01]  /*0020*/  LDC R6, c[0x0][0x360] ;  /* 0x0000d800ff067b82 */ /* 0x000e620000000800 */
[----:B------:R-:W1:Y:S07]  /*0030*/  S2R R7, SR_TID.X ;  /* 0x0000000000077919 */ /* 0x000e6e0000002100 */
[----:B------:R-:W0:Y:S08]  /*0040*/  S2UR UR4, SR_CTAID.Y ;  /* 0x00000000000479c3 */ /* 0x000e300000002600 */
[----:B------:R-:W0:Y:S08]  /*0050*/  LDC R9, c[0x0][0x364] ;  /* 0x0000d900ff097b82 */ /* 0x000e300000000800 */
[----:B------:R-:W1:Y:S08]  /*0060*/  S2UR UR6, SR_CTAID.X ;  /* 0x00000000000679c3 */ /* 0x000e700000002500 */
[----:B------:R-:W2:Y:S08]  /*0070*/  LDC R11, c[0x0][0x3a8] ;  /* 0x0000ea00ff0b7b82 */ /* 0x000eb00000000800 */
[----:B------:R-:W3:Y:S01]  /*0080*/  LDC.64 R2, c[0x0][0x398] ;  /* 0x0000e600ff027b82 */ /* 0x000ee20000000a00 */
[----:B0-----:R-:W-:Y:S01]  /*0090*/  IMAD R0, R9, UR4, R0 ;  /* 0x0000000409007c24 */ /* 0x001fe2000f8e0200 */
[----:B------:R-:W0:Y:S06]  /*00a0*/  LDCU.64 UR4, c[0x0][0x358] ;  /* 0x00006b00ff0477ac */ /* 0x000e2c0008000a00 */
[----:B------:R-:W4:Y:S01]  /*00b0*/  LDC.64 R4, c[0x0][0x380] ;  /* 0x0000e000ff047b82 */ /* 0x000f220000000a00 */
[----:B-1----:R-:W-:Y:S01]  /*00c0*/  IMAD R7, R6, UR6, R7 ;  /* 0x0000000606077c24 */ /* 0x002fe2000f8e0207 */
[----:B------:R-:W1:Y:S01]  /*00d0*/  LDCU UR6, c[0x0][0x390] ;  /* 0x00007200ff0677ac */ /* 0x000e620008000800 */
[----:B--2---:R-:W-:-:S05]  /*00e0*/  IMAD R0, R0, R11, R11 ;  /* 0x0000000b00007224 */ /* 0x004fca00078e020b */
[----:B------:R-:W2:Y:S01]  /*00f0*/  LDC.64 R8, c[0x0][0x388] ;  /* 0x0000e200ff087b82 */ /* 0x000ea20000000a00 */
[----:B------:R-:W-:-:S07]  /*0100*/  IADD3 R11, PT, PT, R7, 0x1, R0 ;  /* 0x00000001070b7810 */ /* 0x000fce0007ffe000 */
[----:B------:R-:W5:Y:S01]  /*0110*/  LDC.64 R6, c[0x0][0x3a0] ;  /* 0x0000e800ff067b82 */ /* 0x000f620000000a00 */
[----:B---3--:R-:W-:-:S04]  /*0120*/  IMAD.WIDE R2, R11, 0x4, R2 ;  /* 0x000000040b027825 */ /* 0x008fc800078e0202 */
[C---:B----4-:R-:W-:Y:S02]  /*0130*/  IMAD.WIDE R4, R11.reuse, 0x4, R4 ;  /* 0x000000040b047825 */ /* 0x050fe400078e0204 */
[----:B0-----:R-:W1:Y:S04]  /*0140*/  LDG.E R2, desc[UR4][R2.64] ;  /* 0x0000000402027981 */ /* 0x001e68000c1e1900 */
[----:B------:R-:W1:Y:S01]  /*0150*/  LDG.E R13, desc[UR4][R4.64] ;  /* 0x00000004040d7981 */ /* 0x000e62000c1e1900 */
[----:B--2---:R-:W-:-:S04]  /*0160*/  IMAD.WIDE R8, R11, 0x4, R8 ;  /* 0x000000040b087825 */ /* 0x004fc800078e0208 */
[----:B-----5:R-:W-:-:S04]  /*0170*/  IMAD.WIDE R6, R11, 0x4, R6 ;  /* 0x000000040b067825 */ /* 0x020fc800078e0206 */
[----:B-1----:R-:W-:-:S05]  /*0180*/  FFMA R13, R2, UR6, R13 ;  /* 0x00000006020d7c23 */ /* 0x002fca000800000d */
[----:B------:R-:W-:Y:S04]  /*0190*/  STG.E desc[UR4][R4.64], R13 ;  /* 0x0000000d04007986 */ /* 0x000fe8000c101904 */
[----:B------:R-:W2:Y:S04]  /*01a0*/  LDG.E R6, desc[UR4][R6.64] ;  /* 0x0000000406067981 */ /* 0x000ea8000c1e1900 */
[----:B------:R-:W2:Y:S02]  /*01b0*/  LDG.E R11, desc[UR4][R8.64] ;  /* 0x00000004080b7981 */ /* 0x000ea4000c1e1900 */
[----:B--2---:R-:W-:-:S05]  /*01c0*/  FFMA R11, R6, UR6, R11 ;  /* 0x00000006060b7c23 */ /* 0x004fca000800000b */
[----:B------:R-:W-:Y:S01]  /*01d0*/  STG.E desc[UR4][R8.64], R11 ;  /* 0x0000000b08007986 */ /* 0x000fe2000c101904 */
[----:B------:R-:W-:Y:S05]  /*01e0*/  EXIT ;  /* 0x000000000000794d */ /* 0x000fea0003800000 */
.L_x_0:
[----:B------:R-:W-:-:S00]  /*01f0*/  BRA `(.L_x_0) ;  /* 0xfffffffc00fc7947 */ /* 0x000fc0000383ffff */
[----:B------:R-:W-:-:S00]  /*0200*/  NOP ;  /* 0x0000000000007918 */ /* 0x000fc00000000000 */
[----:B------:R-:W-:-:S00]  /*0210*/  NOP ;  /* 0x0000000000007918 */ /* 0x000fc00000000000 */
[----:B------:R-:W-:-:S00]  /*0220*/  NOP ;  /* 0x0000000000007918 */ /* 0x000fc00000000000 */
[----:B------:R-:W-:-:S00]  /*0230*/  NOP ;  /* 0x0000000000007918 */ /* 0x000fc00000000000 */
[----:B------:R-:W-:-:S00]  /*0240*/  NOP ;  /* 0x0000000000007918 */ /* 0x000fc00000000000 */
[----:B------:R-:W-:-:S00]  /*0250*/  NOP ;  /* 0x0000000000007918 */ /* 0x000fc00000000000 */
[----:B------:R-:W-:-:S00]  /*0260*/  NOP ;  /* 0x0000000000007918 */ /* 0x000fc00000000000 */
[----:B------:R-:W-:-:S00]  /*0270*/  NOP ;  /* 0x0000000000007918 */ /* 0x000fc00000000000 */
.L_x_3:


//--------------------- .text._Z12CGradientGPUPfS_iif --------------------------
	.section	.text._Z12CGradientGPUPfS_iif,"ax",@progbits
	.align	128
        .global         _Z12CGradientGPUPfS_iif
        .type           _Z12CGradientGPUPfS_iif,@function
        .size           _Z12CGradientGPUPfS_iif,(.L_x_4 - _Z12CGradientGPUPfS_iif)
        .other          _Z12CGradientGPUPfS_iif,@"STO_CUDA_ENTRY STV_DEFAULT"
_Z12CGradientGPUPfS_iif:
.text._Z12CGradientGPUPfS_iif:
[----:B------:R-:W-:Y:S01]  /*0000*/  LDC R1, c[0x0][0x37c] ;  /* 0x0000df00ff017b82 */ /* 0x000fe20000000800 */
[----:B------:R-:W0:Y:S07]  /*0010*/  S2R R4, SR_TID.Y ;  /* 0x0000000000047919 */ /* 0x000e2e0000002200 */
[----:B------:R-:W1:Y:S01]  /*0020*/  LDC R5, c[0x0][0x360] ;  /* 0x0000d800ff057b82 */ /* 0x000e620000000800 */
[----:B------:R-:W2:Y:S01]  /*0030*/  LDCU.64 UR6, c[0x0][0x380] ;  /* 0x00007000ff0677ac */ /* 0x000ea20008000a00 */
[----:B------:R-:W1:Y:S06]  /*0040*/  S2R R0, SR_TID.X ;  /* 0x0000000000007919 */ /* 0x000e6c0000002100 */
[----:B------:R-:W0:Y:S08]  /*0050*/  S2UR UR5, SR_CTAID.Y ;  /* 0x00000000000579c3 */ /* 0x000e300000002600 */
[----:B------:R-:W0:Y:S08]  /*0060*/  LDC R3, c[0x0][0x364] ;  /* 0x0000d900ff037b82 */ /* 0x000e300000000800 */
[----:B------:R-:W1:Y:S08]  /*0070*/  S2UR UR4, SR_CTAID.X ;  /* 0x00000000000479c3 */ /* 0x000e700000002500 */
[----:B------:R-:W3:Y:S01]  /*0080*/  LDC R9, c[0x0][0x390] ;  /* 0x0000e400ff097b82 */ /* 0x000ee20000000800 */
[----:B0-----:R-:W-:-:S07]  /*0090*/  IMAD R4, R3, UR5, R4 ;  /* 0x0000000503047c24 */ /* 0x001fce000f8e0204 */
[----:B------:R-:W0:Y:S01]  /*00a0*/  LDC.64 R12, c[0x0][0x388] ;  /* 0x0000e200ff0c7b82 */ /* 0x000e220000000a00 */
[----:B-1----:R-:W-:-:S07]  /*00b0*/  IMAD R0, R5, UR4, R0 ;  /* 0x0000000405007c24 */ /* 0x002fce000f8e0200 */
[----:B------:R-:W1:Y:S01]  /*00c0*/  LDC.64 R2, c[0x0][0x380] ;  /* 0x0000e000ff027b82 */ /* 0x000e620000000a00 */
[----:B------:R-:W4:Y:S01]  /*00d0*/  LDCU.64 UR4, c[0x0][0x358] ;  /* 0x00006b00ff0477ac */ /* 0x000f220008000a00 */
[--C-:B---3--:R-:W-:Y:S01]  /*00e0*/  IMAD R5, R4, R9, R9.reuse ;  /* 0x0000000904057224 */ /* 0x108fe200078e0209 */
[----:B------:R-:W-:Y:S01]  /*00f0*/  SHF.R.S32.HI R4, RZ, 0x1f, R0 ;  /* 0x0000001fff047819 */ /* 0x000fe20000011400 */
[--C-:B------:R-:W-:Y:S02]  /*0100*/  IMAD.MOV R10, RZ, RZ, -R9.reuse ;  /* 0x000000ffff0a7224 */ /* 0x100fe400078e0a09 */
[----:B------:R-:W-:Y:S01]  /*0110*/  IMAD.IADD R9, R5, 0x1, R9 ;  /* 0x0000000105097824 */ /* 0x000fe200078e0209 */
[----:B------:R-:W-:-:S04]  /*0120*/  IADD3 R7, P0, PT, R0, R5, RZ ;  /* 0x0000000500077210 */ /* 0x000fc80007f1e0ff */
[-C--:B------:R-:W-:Y:S01]  /*0130*/  LEA.HI.X.SX32 R8, R5, R4.reuse, 0x1, P0 ;  /* 0x0000000405087211 */ /* 0x080fe200000f0eff */
[----:B------:R-:W-:Y:S01]  /*0140*/  IMAD.IADD R5, R0, 0x1, R5 ;  /* 0x0000000100057824 */ /* 0x000fe200078e0205 */
[-C--:B------:R-:W-:Y:S02]  /*0150*/  LEA R11, R10, R9.reuse, 0x1 ;  /* 0x000000090a0b7211 */ /* 0x080fe400078e08ff */
[C---:B--2---:R-:W-:Y:S02]  /*0160*/  LEA R6, P1, R7.reuse, UR6, 0x2 ;  /* 0x0000000607067c11 */ /* 0x044fe4000f8210ff */
[----:B------:R-:W-:Y:S02]  /*0170*/  IADD3 R10, P0, PT, R0, R9, RZ ;  /* 0x00000009000a7210 */ /* 0x000fe40007f1e0ff */
[----:B------:R-:W-:Y:S01]  /*0180*/  LEA.HI.X R7, R7, UR7, R8, 0x2, P1 ;  /* 0x0000000707077c11 */ /* 0x000fe200088f1408 */
[----:B-1----:R-:W-:Y:S01]  /*0190*/  IMAD.WIDE R2, R5, 0x4, R2 ;  /* 0x0000000405027825 */ /* 0x002fe200078e0202 */
[----:B------:R-:W-:-:S02]  /*01a0*/  LEA.HI.X.SX32 R9, R9, R4, 0x1, P0 ;  /* 0x0000000409097211 */ /* 0x000fc400000f0eff */
[----:B------:R-:W-:Y:S01]  /*01b0*/  LEA R8, P0, R10, UR6, 0x2 ;  /* 0x000000060a087c11 */ /* 0x000fe2000f8010ff */
[----:B----4-:R-:W2:Y:S01]  /*01c0*/  LDG.E R6, desc[UR4][R6.64+0x8] ;  /* 0x0000080406067981 */ /* 0x010ea2000c1e1900 */
[----:B------:R-:W-:Y:S02]  /*01d0*/  IADD3 R0, P1, PT, R0, R11, RZ ;  /* 0x0000000b00007210 */ /* 0x000fe40007f3e0ff */
[----:B------:R-:W-:Y:S01]  /*01e0*/  LEA.HI.X R9, R10, UR7, R9, 0x2, P0 ;  /* 0x000000070a097c11 */ /* 0x000fe200080f1409 */
[----:B------:R-:W2:Y:S01]  /*01f0*/  LDG.E R15, desc[UR4][R2.64] ;  /* 0x00000004020f7981 */ /* 0x000ea2000c1e1900 */
[----:B------:R-:W-:Y:S02]  /*0200*/  LEA.HI.X.SX32 R11, R11, R4, 0x1, P1 ;  /* 0x000000040b0b7211 */ /* 0x000fe400008f0eff */
[C---:B------:R-:W-:Y:S01]  /*0210*/  LEA R10, P0, R0.reuse, UR6, 0x2 ;  /* 0x00000006000a7c11 */ /* 0x040fe2000f8010ff */
[----:B------:R-:W3:Y:S03]  /*0220*/  LDG.E R8, desc[UR4][R8.64+0x4] ;  /* 0x0000040408087981 */ /* 0x000ee6000c1e1900 */
[----:B------:R-:W-:-:S02]  /*0230*/  LEA.HI.X R11, R0, UR7, R11, 0x2, P0 ;  /* 0x00000007000b7c11 */ /* 0x000fc400080f140b */
[----:B------:R-:W4:Y:S04]  /*0240*/  LDG.E R0, desc[UR4][R2.64+0x4] ;  /* 0x0000040402007981 */ /* 0x000f28000c1e1900 */
[----:B------:R-:W5:Y:S01]  /*0250*/  LDG.E R10, desc[UR4][R10.64+0x4] ;  /* 0x000004040a0a7981 */ /* 0x000f62000c1e1900 */
[----:B0-----:R-:W-:-:S04]  /*0260*/  IMAD.WIDE R4, R5, 0x4, R12 ;  /* 0x0000000405047825 */ /* 0x001fc800078e020c */
[----:B--2---:R-:W-:-:S04]  /*0270*/  FADD R15, R6, R15 ;  /* 0x0000000f060f7221 */ /* 0x004fc80000000000 */
[----:B---3--:R-:W-:-:S04]  /*0280*/  FADD R15, R15, R8 ;  /* 0x000000080f0f7221 */ /* 0x008fc80000000000 */
[----:B-----5:R-:W-:-:S04]  /*0290*/  FADD R15, R15, R10 ;  /* 0x0000000a0f0f7221 */ /* 0x020fc80000000000 */
[----:B----4-:R-:W-:-:S04]  /*02a0*/  FFMA R0, R0, -4, R15 ;  /* 0xc080000000007823 */ /* 0x010fc8000000000f */
[----:B------:R-:W-:-:S05]  /*02b0*/  FADD R7, -R0, -RZ ;  /* 0x800000ff00077221 */ /* 0x000fca0000000100 */
[----:B------:R-:W-:Y:S01]  /*02c0*/  STG.E desc[UR4][R4.64+0x4], R7 ;  /* 0x0000040704007986 */ /* 0x000fe2000c101904 */
[----:B------:R-:W-:Y:S05]  /*02d0*/  EXIT ;  /* 0x000000000000794d */ /* 0x000fea0003800000 */
.L_x_1:
        /* <DEDUP_REMOVED lines=10> */
.L_x_4:


//--------------------- .text._Z6d_fillPfS_ii     --------------------------
	.section	.text._Z6d_fillPfS_ii,"ax",@progbits
	.align	128
        .global         _Z6d_fillPfS_ii
        .type           _Z6d_fillPfS_ii,@function
        .size           _Z6d_fillPfS_ii,(.L_x_5 - _Z6d_fillPfS_ii)
        .other          _Z6d_fillPfS_ii,@"STO_CUDA_ENTRY STV_DEFAULT"
_Z6d_fillPfS_ii:
.text._Z6d_fillPfS_ii:
        /* <DEDUP_REMOVED lines=10> */
[----:B------:R-:W0:Y:S01]  /*00a0*/  LDCU.64 UR4, c[0x0][0x358] ;  /* 0x00006b00ff0477ac */ /* 0x000e220008000a00 */
[----:B-1----:R-:W-:-:S02]  /*00b0*/  IMAD R5, R4, UR6, R5 ;  /* 0x0000000604057c24 */ /* 0x002fc4000f8e0205 */
[----:B--2---:R-:W-:-:S05]  /*00c0*/  IMAD R0, R0, R9, R9 ;  /* 0x0000000900007224 */ /* 0x004fca00078e0209 */
[----:B------:R-:W-:Y:S02]  /*00d0*/  IADD3 R7, PT, PT, R5, 0x1, R0 ;  /* 0x0000000105077810 */ /* 0x000fe40007ffe000 */
[----:B------:R-:W1:Y:S03]  /*00e0*/  LDC.64 R4, c[0x0][0x380] ;  /* 0x0000e000ff047b82 */ /* 0x000e660000000a00 */
[----:B---3--:R-:W-:-:S06]  /*00f0*/  IMAD.WIDE R2, R7, 0x4, R2 ;  /* 0x0000000407027825 */ /* 0x008fcc00078e0202 */
[----:B0-----:R-:W2:Y:S01]  /*0100*/  LDG.E R2, desc[UR4][R2.64] ;  /* 0x0000000402027981 */ /* 0x001ea2000c1e1900 */
[----:B-1----:R-:W-:-:S04]  /*0110*/  IMAD.WIDE R4, R7, 0x4, R4 ;  /* 0x0000000407047825 */ /* 0x002fc800078e0204 */
[----:B--2---:R-:W-:-:S05]  /*0120*/  FADD R7, -R2, -RZ ;  /* 0x800000ff02077221 */ /* 0x004fca0000000100 */
[----:B------:R-:W-:Y:S01]  /*0130*/  STG.E desc[UR4][R4.64], R7 ;  /* 0x0000000704007986 */ /* 0x000fe2000c101904 */
[----:B------:R-:W-:Y:S05]  /*0140*/  EXIT ;  /* 0x000000000000794d */ /* 0x000fea0003800000 */
.L_x_2:
        /* <DEDUP_REMOVED lines=11> */
.L_x_5:


//--------------------- .nv.shared.reserved.0     --------------------------
	.section	.nv.shared.reserved.0,"aw",@nobits
	.weak		__nv_reservedSMEM_offset_0_alias
	.size		__nv_reservedSMEM_offset_0_alias, 0, 64
	.other		__nv_reservedSMEM_offset_0_alias,@"STO_CUDA_RESERVED_SHARED STV_DEFAULT"
__nv_reservedSMEM_offset_0_alias:
	.zero		0
	.zero		64


//--------------------- .nv.constant0._Z9rx_updatePfS_fS_S_ii --------------------------
	.section	.nv.constant0._Z9rx_updatePfS_fS_S_ii,"a",@progbits
	.sectionflags	@""
	.align	4
.nv.constant0._Z9rx_updatePfS_fS_S_ii:
	.zero		944


//--------------------- .nv.constant0._Z12CGradientGPUPfS_iif --------------------------
	.section	.nv.constant0._Z12CGradientGPUPfS_iif,"a",@progbits
	.sectionflags	@""
	.align	4
.nv.constant0._Z12CGradientGPUPfS_iif:
	.zero		924


//--------------------- .nv.constant0._Z6d_fillPfS_ii --------------------------
	.section	.nv.constant0._Z6d_fillPfS_ii,"a",@progbits
	.sectionflags	@""
	.align	4
.nv.constant0._Z6d_fillPfS_ii:
	.zero		920


//--------------------- SYMBOLS --------------------------

	.type		.nv.reservedSmem.offset0,@object
	.size		.nv.reservedSmem.offset0,0x4
